//
// Generated by NVIDIA NVVM Compiler
//
// Compiler Build ID: CL-36424714
// Cuda compilation tools, release 13.0, V13.0.88
// Based on NVVM 20.0.0
//

.version 9.0
.target sm_100
.address_size 64

	// .globl	simple

.visible .entry simple(
	.param .u32 simple_param_0,
	.param .u32 simple_param_1,
	.param .f32 simple_param_2,
	.param .u64 simple_param_3
)
{
	.reg .pred 	%p<4>;
	.reg .b16 	%rs<5>;
	.reg .b32 	%r<22>;
	.reg .b32 	%f<4>;
	.reg .b64 	%rd<2>;

	ld.param.u32 	%r3, [simple_param_0];
	ld.param.u32 	%r4, [simple_param_1];
	ld.param.f32 	%f1, [simple_param_2];
	ld.param.u64 	%rd1, [simple_param_3];
	mov.u32 	%r6, %ntid.x;
	mov.u32 	%r7, %ctaid.x;
	mov.u32 	%r8, %tid.x;
	mad.lo.s32 	%r1, %r6, %r7, %r8;
	mov.u32 	%r9, %ntid.y;
	mov.u32 	%r10, %ctaid.y;
	mov.u32 	%r11, %tid.y;
	mad.lo.s32 	%r12, %r9, %r10, %r11;
	setp.ge.s32 	%p1, %r1, %r3;
	setp.ge.s32 	%p2, %r12, %r4;
	or.pred  	%p3, %p1, %p2;
	@%p3 bra 	$L__BB0_2;
	mul.hi.s32 	%r13, %r1, -2139062143;
	add.s32 	%r14, %r13, %r1;
	shr.u32 	%r15, %r14, 31;
	shr.s32 	%r16, %r14, 7;
	add.s32 	%r17, %r16, %r15;
	mul.lo.s32 	%r18, %r17, 255;
	sub.s32 	%r19, %r1, %r18;
	cvt.rn.f32.s32 	%f2, %r19;
	mul.f32 	%f3, %f1, %f2;
	cvt.rzi.u32.f32 	%r20, %f3;
	cvt.u16.u32 	%rs1, %r20;
	shl.b32 	%r21, %r1, 2;
	and.b16  	%rs2, %rs1, 255;
	mov.b16 	%rs3, 255;
	mov.b16 	%rs4, 0;
	sust.b.2d.v4.b8.trap 	[%rd1, {%r21, %r12}], {%rs2, %rs4, %rs4, %rs3};
$L__BB0_2:
	ret;

}


// ===== COMPILED SASS (sm_100) =====

	.target	sm_100

	.elftype	@"ET_EXEC"


//--------------------- .note.nv.tkinfo           --------------------------
	.section	.note.nv.tkinfo,"",@"SHT_NOTE"
	.sectionflags	@"SHF_NOTE_NV_TKINFO"
	.tkinfo
        /*0018*/ 	.word	0x00000002
        /*0030*/ 	.string	""
        /*0030*/ 	.string	"ptxas"
        /*0030*/ 	.string	"Cuda compilation tools, release 13.0, V13.0.88"
        /*0030*/ 	.string	"Build cuda_13.0.r13.0/compiler.36424714_0"
        /*0030*/ 	.string	"-arch sm_100 -m 64 "



//--------------------- .note.nv.cuinfo           --------------------------
	.section	.note.nv.cuinfo,"",@"SHT_NOTE"
	.sectionflags	@"SHF_NOTE_NV_CUINFO"
        /*0018*/ 	.short	0x0002
        /*001a*/ 	.short	0x0064
        /*001c*/ 	.short	0x0082
	.zero		2


//--------------------- .nv.info                  --------------------------
	.section	.nv.info,"",@"SHT_CUDA_INFO"
	.align	4


	//----- nvinfo : EIATTR_REGCOUNT
	.align		4
        /*0000*/ 	.byte	0x04, 0x2f
        /*0002*/ 	.short	(.L_1 - .L_0)
	.align		4
.L_0:
        /*0004*/ 	.word	index@(simple)
        /*0008*/ 	.word	0x0000000c


	//----- nvinfo : EIATTR_FRAME_SIZE
	.align		4
.L_1:
        /*000c*/ 	.byte	0x04, 0x11
        /*000e*/ 	.short	(.L_3 - .L_2)
	.align		4
.L_2:
        /*0010*/ 	.word	index@(simple)
        /*0014*/ 	.word	0x00000000


	//----- nvinfo : EIATTR_MIN_STACK_SIZE
	.align		4
.L_3:
        /*0018*/ 	.byte	0x04, 0x12
        /*001a*/ 	.short	(.L_5 - .L_4)
	.align		4
.L_4:
        /*001c*/ 	.word	index@(simple)
        /*0020*/ 	.word	0x00000000
.L_5:


//--------------------- .nv.compat                --------------------------
	.section	.nv.compat,"",@"SHT_CUDA_COMPAT_INFO"
	.align	4
        /*0000*/ 	.byte	0x02, 0x09, 0x00, 0x00, 0x02, 0x02, 0x02, 0x00, 0x02, 0x05, 0x05, 0x00, 0x03, 0x07, 0x01, 0x01
        /*0010*/ 	.byte	0x02, 0x03, 0x00, 0x00, 0x02, 0x06, 0x01, 0x00, 0x04, 0x0b, 0x08, 0x00, 0x09, 0x00, 0x00, 0x00
        /*0020*/ 	.byte	0x00, 0x00, 0x00, 0x00


//--------------------- .nv.info.simple           --------------------------
	.section	.nv.info.simple,"",@"SHT_CUDA_INFO"
	.sectionflags	@""
	.align	4


	//----- nvinfo : EIATTR_CUDA_API_VERSION
	.align		4
        /*0000*/ 	.byte	0x04, 0x37
        /*0002*/ 	.short	(.L_7 - .L_6)
.L_6:
        /*0004*/ 	.word	0x00000082


	//----- nvinfo : EIATTR_KPARAM_INFO
	.align		4
.L_7:
        /*0008*/ 	.byte	0x04, 0x17
        /*000a*/ 	.short	(.L_9 - .L_8)
.L_8:
        /*000c*/ 	.word	0x00000000
        /*0010*/ 	.short	0x0003
        /*0012*/ 	.short	0x0010
        /*0014*/ 	.byte	0x00, 0xf0, 0x21, 0x00


	//----- nvinfo : EIATTR_KPARAM_INFO
	.align		4
.L_9:
        /*0018*/ 	.byte	0x04, 0x17
        /*001a*/ 	.short	(.L_11 - .L_10)
.L_10:
        /*001c*/ 	.word	0x00000000
        /*0020*/ 	.short	0x0002
        /*0022*/ 	.short	0x0008
        /*0024*/ 	.byte	0x00, 0xf0, 0x11, 0x00


	//----- nvinfo : EIATTR_KPARAM_INFO
	.align		4
.L_11:
        /*0028*/ 	.byte	0x04, 0x17
        /*002a*/ 	.short	(.L_13 - .L_12)
.L_12:
        /*002c*/ 	.word	0x00000000
        /*0030*/ 	.short	0x0001
        /*0032*/ 	.short	0x0004
        /*0034*/ 	.byte	0x00, 0xf0, 0x11, 0x00


	//----- nvinfo : EIATTR_KPARAM_INFO
	.align		4
.L_13:
        /*0038*/ 	.byte	0x04, 0x17
        /*003a*/ 	.short	(.L_15 - .L_14)
.L_14:
        /*003c*/ 	.word	0x00000000
        /*0040*/ 	.short	0x0000
        /*0042*/ 	.short	0x0000
        /*0044*/ 	.byte	0x00, 0xf0, 0x11, 0x00


	//----- nvinfo : EIATTR_SPARSE_MMA_MASK
	.align		4
.L_15:
        /*0048*/ 	.byte	0x03, 0x50
        /*004a*/ 	.short	0x0000


	//----- nvinfo : EIATTR_MAXREG_COUNT
	.align		4
        /*004c*/ 	.byte	0x03, 0x1b
        /*004e*/ 	.short	0x00ff


	//----- nvinfo : EIATTR_MERCURY_ISA_VERSION
	.align		4
        /*0050*/ 	.byte	0x03, 0x5f
        /*0052*/ 	.short	0x0101


	//----- nvinfo : EIATTR_VRC_CTA_INIT_COUNT
	.align		4
        /*0054*/ 	.byte	0x02, 0x4a
	.zero		1
	.zero		1


	//----- nvinfo : EIATTR_EXIT_INSTR_OFFSETS
	.align		4
        /*0058*/ 	.byte	0x04, 0x1c
        /*005a*/ 	.short	(.L_17 - .L_16)


	//   ....[0]....
.L_16:
        /*005c*/ 	.word	0x000000c0


	//   ....[1]....
        /*0060*/ 	.word	0x000001e0


	//----- nvinfo : EIATTR_CBANK_PARAM_SIZE
	.align		4
.L_17:
        /*0064*/ 	.byte	0x03, 0x19
        /*0066*/ 	.short	0x0018


	//----- nvinfo : EIATTR_PARAM_CBANK
	.align		4
        /*0068*/ 	.byte	0x04, 0x0a
        /*006a*/ 	.short	(.L_19 - .L_18)
	.align		4
.L_18:
        /*006c*/ 	.word	index@(.nv.constant0.simple)
        /*0070*/ 	.short	0x0380
        /*0072*/ 	.short	0x0018


	//----- nvinfo : EIATTR_SW_WAR
	.align		4
.L_19:
        /*0074*/ 	.byte	0x04, 0x36
        /*0076*/ 	.short	(.L_21 - .L_20)
.L_20:
        /*0078*/ 	.word	0x00000008
.L_21:


//--------------------- .nv.callgraph             --------------------------
	.section	.nv.callgraph,"",@"SHT_CUDA_CALLGRAPH"
	.align	4
	.sectionentsize	8
	.align		4
        /*0000*/ 	.word	0x00000000
	.align		4
        /*0004*/ 	.word	0xffffffff
	.align		4
        /*0008*/ 	.word	0x00000000
	.align		4
        /*000c*/ 	.word	0xfffffffe
	.align		4
        /*0010*/ 	.word	0x00000000
	.align		4
        /*0014*/ 	.word	0xfffffffd
	.align		4
        /*0018*/ 	.word	0x00000000
	.align		4
        /*001c*/ 	.word	0xfffffffc


//--------------------- .text.simple              --------------------------
	.section	.text.simple,"ax",@progbits
	.align	128
        .global         simple
        .type           simple,@function
        .size           simple,(.L_x_1 - simple)
        .other          simple,@"STO_CUDA_ENTRY STV_DEFAULT"
simple:
.text.simple:
[----:B------:R-:W-:Y:S01]  /*0000*/  LDC R1, c[0x0][0x37c] ;  /* 0x0000df00ff017b82 */ /* 0x000fe20000000800 */
[----:B------:R-:W0:Y:S01]  /*0010*/  S2R R3, SR_CTAID.Y ;  /* 0x0000000000037919 */ /* 0x000e220000002600 */
[----:B------:R-:W1:Y:S01]  /*0020*/  LDCU UR4, c[0x0][0x360] ;  /* 0x00006c00ff0477ac */ /* 0x000e620008000800 */
[----:B------:R-:W0:Y:S01]  /*0030*/  S2R R0, SR_TID.Y ;  /* 0x0000000000007919 */ /* 0x000e220000002200 */
[----:B------:R-:W0:Y:S01]  /*0040*/  LDCU UR5, c[0x0][0x364] ;  /* 0x00006c80ff0577ac */ /* 0x000e220008000800 */
[----:B------:R-:W1:Y:S01]  /*0050*/  S2R R4, SR_CTAID.X ;  /* 0x0000000000047919 */ /* 0x000e620000002500 */
[----:B------:R-:W2:Y:S01]  /*0060*/  LDCU.64 UR6, c[0x0][0x380] ;  /* 0x00007000ff0677ac */ /* 0x000ea20008000a00 */
[----:B------:R-:W1:Y:S01]  /*0070*/  S2R R5, SR_TID.X ;  /* 0x0000000000057919 */ /* 0x000e620000002100 */
[----:B0-----:R-:W-:-:S05]  /*0080*/  IMAD R3, R3, UR5, R0 ;  /* 0x0000000503037c24 */ /* 0x001fca000f8e0200 */
[----:B--2---:R-:W-:Y:S01]  /*0090*/  ISETP.GE.AND P0, PT, R3, UR7, PT ;  /* 0x0000000703007c0c */ /* 0x004fe2000bf06270 */
[----:B-1----:R-:W-:-:S05]  /*00a0*/  IMAD R5, R4, UR4, R5 ;  /* 0x0000000404057c24 */ /* 0x002fca000f8e0205 */
[----:B------:R-:W-:-:S13]  /*00b0*/  ISETP.GE.OR P0, PT, R5, UR6, P0 ;  /* 0x0000000605007c0c */ /* 0x000fda0008706670 */
[----:B------:R-:W-:Y:S05]  /*00c0*/  @P0 EXIT ;  /* 0x000000000000094d */ /* 0x000fea0003800000 */
[----:B------:R-:W-:Y:S01]  /*00d0*/  IMAD.MOV.U32 R4, RZ, RZ, RZ ;  /* 0x000000ffff047224 */ /* 0x000fe200078e00ff */
[----:B------:R-:W0:Y:S01]  /*00e0*/  LDCU UR4, c[0x0][0x388] ;  /* 0x00007100ff0477ac */ /* 0x000e220008000800 */
[----:B------:R-:W-:Y:S02]  /*00f0*/  IMAD.MOV.U32 R9, RZ, RZ, 0xff ;  /* 0x000000ffff097424 */ /* 0x000fe400078e00ff */
[----:B------:R-:W-:-:S04]  /*0100*/  IMAD.HI R0, R5, -0x7f7f7f7f, R4 ;  /* 0x8080808105007827 */ /* 0x000fc800078e0204 */
[----:B------:R-:W-:Y:S01]  /*0110*/  IMAD.SHL.U32 R2, R5, 0x4, RZ ;  /* 0x0000000405027824 */ /* 0x000fe200078e00ff */
[----:B------:R-:W-:-:S04]  /*0120*/  SHF.R.U32.HI R7, RZ, 0x1f, R0 ;  /* 0x0000001fff077819 */ /* 0x000fc80000011600 */
[----:B------:R-:W-:-:S05]  /*0130*/  LEA.HI.SX32 R7, R0, R7, 0x19 ;  /* 0x0000000700077211 */ /* 0x000fca00078fcaff */
[----:B------:R-:W-:-:S05]  /*0140*/  IMAD R7, R7, -0xff, R5 ;  /* 0xffffff0107077824 */ /* 0x000fca00078e0205 */
[----:B------:R-:W-:-:S05]  /*0150*/  I2FP.F32.S32 R7, R7 ;  /* 0x0000000700077245 */ /* 0x000fca0000201400 */
[----:B0-----:R-:W-:Y:S01]  /*0160*/  FMUL R7, R7, UR4 ;  /* 0x0000000407077c20 */ /* 0x001fe20008400000 */
[----:B------:R-:W0:Y:S05]  /*0170*/  LDCU UR4, c[0x0][0x390] ;  /* 0x00007200ff0477ac */ /* 0x000e2a0008000800 */
[----:B------:R-:W1:Y:S02]  /*0180*/  F2I.U32.TRUNC.NTZ R7, R7 ;  /* 0x0000000700077305 */ /* 0x000e64000020f000 */
[----:B-1----:R-:W-:-:S04]  /*0190*/  LOP3.LUT R0, R7, 0xff, RZ, 0xc0, !PT ;  /* 0x000000ff07007812 */ /* 0x002fc800078ec0ff */
[----:B------:R-:W-:-:S04]  /*01a0*/  PRMT R0, RZ, 0x7604, R0 ;  /* 0x00007604ff007816 */ /* 0x000fc80000000000 */
[----:B------:R-:W-:-:S04]  /*01b0*/  PRMT R0, RZ, 0x7054, R0 ;  /* 0x00007054ff007816 */ /* 0x000fc80000000000 */
[----:B------:R-:W-:-:S04]  /*01c0*/  PRMT R0, R9, 0x654, R0 ;  /* 0x0000065409007816 */ /* 0x000fc80000000000 */
[----:B0-----:R0:W-:Y:S02]  /*01d0*/  SUST.D.BA.2D.STRONG.SM.TRAP [R2], R0, UR4 ;  /* 0x70ff040002007f9d */ /* 0x0011e4000810a900 */
[----:B0-----:R-:W-:Y:S05]  /*01e0*/  EXIT ;  /* 0x000000000000794d */ /* 0x001fea0003800000 */
.L_x_0:
[----:B------:R-:W-:-:S00]  /*01f0*/  BRA `(.L_x_0) ;  /* 0xfffffffc00fc7947 */ /* 0x000fc0000383ffff */
[----:B------:R-:W-:-:S00]  /*0200*/  NOP ;  /* 0x0000000000007918 */ /* 0x000fc00000000000 */
[----:B------:R-:W-:-:S00]  /*0210*/  NOP ;  /* 0x0000000000007918 */ /* 0x000fc00000000000 */
[----:B------:R-:W-:-:S00]  /*0220*/  NOP ;  /* 0x0000000000007918 */ /* 0x000fc00000000000 */
[----:B------:R-:W-:-:S00]  /*0230*/  NOP ;  /* 0x0000000000007918 */ /* 0x000fc00000000000 */
[----:B------:R-:W-:-:S00]  /*0240*/  NOP ;  /* 0x0000000000007918 */ /* 0x000fc00000000000 */
[----:B------:R-:W-:-:S00]  /*0250*/  NOP ;  /* 0x0000000000007918 */ /* 0x000fc00000000000 */
[----:B------:R-:W-:-:S00]  /*0260*/  NOP ;  /* 0x0000000000007918 */ /* 0x000fc00000000000 */
[----:B------:R-:W-:-:S00]  /*0270*/  NOP ;  /* 0x0000000000007918 */ /* 0x000fc00000000000 */
.L_x_1:


//--------------------- .nv.shared.reserved.0     --------------------------
	.section	.nv.shared.reserved.0,"aw",@nobits
	.weak		__nv_reservedSMEM_offset_0_alias
	.size		__nv_reservedSMEM_offset_0_alias, 0, 64
	.other		__nv_reservedSMEM_offset_0_alias,@"STO_CUDA_RESERVED_SHARED STV_DEFAULT"
__nv_reservedSMEM_offset_0_alias:
	.zero		0
	.zero		64


//--------------------- .nv.constant0.simple      --------------------------
	.section	.nv.constant0.simple,"a",@progbits
	.sectionflags	@""
	.align	4
.nv.constant0.simple:
	.zero		920


//--------------------- SYMBOLS --------------------------

	.type		.nv.reservedSmem.offset0,@object
	.size		.nv.reservedSmem.offset0,0x4
